	.headerflags	@"EF_CUDA_TEXMODE_UNIFIED EF_CUDA_64BIT_ADDRESS EF_CUDA_ACCELERATORS EF_CUDA_SM90 EF_CUDA_VIRTUAL_SM(EF_CUDA_SM90)"
	.elftype	@"ET_EXEC"


//--------------------- .nv.info                  --------------------------
	.section	.nv.info,"",@"SHT_CUDA_INFO"
	.align	4


	//----- nvinfo : EIATTR_REGCOUNT
	.align		4
        /*0000*/ 	.byte	0x04, 0x2f
        /*0002*/ 	.short	(.L_3 - .L_2)
	.align		4
.L_2:
        /*0004*/ 	.word	index@(triton_poi_fused__native_batch_norm_legit_no_training_convolution_4)
        /*0008*/ 	.word	0x00000017


	//----- nvinfo : EIATTR_MIN_STACK_SIZE
	.align		4
.L_3:
        /*000c*/ 	.byte	0x04, 0x12
        /*000e*/ 	.short	(.L_5 - .L_4)
	.align		4
.L_4:
        /*0010*/ 	.word	index@(triton_poi_fused__native_batch_norm_legit_no_training_convolution_4)
        /*0014*/ 	.word	0x00000000


	//----- nvinfo : EIATTR_FRAME_SIZE
	.align		4
.L_5:
        /*0018*/ 	.byte	0x04, 0x11
        /*001a*/ 	.short	(.L_7 - .L_6)
	.align		4
.L_6:
        /*001c*/ 	.word	index@(triton_poi_fused__native_batch_norm_legit_no_training_convolution_4)
        /*0020*/ 	.word	0x00000000


	//----- nvinfo : EIATTR_MIN_STACK_SIZE
	.align		4
.L_7:
        /*0024*/ 	.byte	0x04, 0x12
        /*0026*/ 	.short	(.L_9 - .L_8)
	.align		4
.L_8:
        /*0028*/ 	.word	index@(triton_poi_fused__native_batch_norm_legit_no_training_convolution_4)
        /*002c*/ 	.word	0x00000000
.L_9:


//--------------------- .nv.info.triton_poi_fused__native_batch_norm_legit_no_training_convolution_4 --------------------------
	.section	.nv.info.triton_poi_fused__native_batch_norm_legit_no_training_convolution_4,"",@"SHT_CUDA_INFO"
	.sectionflags	@""
	.align	4


	//----- nvinfo : EIATTR_CUDA_API_VERSION
	.align		4
        /*0000*/ 	.byte	0x04, 0x37
        /*0002*/ 	.short	(.L_11 - .L_10)
.L_10:
        /*0004*/ 	.word	0x0000007c


	//----- nvinfo : EIATTR_KPARAM_INFO
	.align		4
.L_11:
        /*0008*/ 	.byte	0x04, 0x17
        /*000a*/ 	.short	(.L_13 - .L_12)
.L_12:
        /*000c*/ 	.word	0x00000000
        /*0010*/ 	.short	0x0007
        /*0012*/ 	.short	0x0038
        /*0014*/ 	.byte	0x00, 0xf0, 0x11, 0x00


	//----- nvinfo : EIATTR_KPARAM_INFO
	.align		4
.L_13:
        /*0018*/ 	.byte	0x04, 0x17
        /*001a*/ 	.short	(.L_15 - .L_14)
.L_14:
        /*001c*/ 	.word	0x00000000
        /*0020*/ 	.short	0x0006
        /*0022*/ 	.short	0x0030
        /*0024*/ 	.byte	0x00, 0xf4, 0x21, 0x00


	//----- nvinfo : EIATTR_KPARAM_INFO
	.align		4
.L_15:
        /*0028*/ 	.byte	0x04, 0x17
        /*002a*/ 	.short	(.L_17 - .L_16)
.L_16:
        /*002c*/ 	.word	0x00000000
        /*0030*/ 	.short	0x0005
        /*0032*/ 	.short	0x0028
        /*0034*/ 	.byte	0x00, 0xf4, 0x21, 0x00


	//----- nvinfo : EIATTR_KPARAM_INFO
	.align		4
.L_17:
        /*0038*/ 	.byte	0x04, 0x17
        /*003a*/ 	.short	(.L_19 - .L_18)
.L_18:
        /*003c*/ 	.word	0x00000000
        /*0040*/ 	.short	0x0004
        /*0042*/ 	.short	0x0020
        /*0044*/ 	.byte	0x00, 0xf4, 0x21, 0x00


	//----- nvinfo : EIATTR_KPARAM_INFO
	.align		4
.L_19:
        /*0048*/ 	.byte	0x04, 0x17
        /*004a*/ 	.short	(.L_21 - .L_20)
.L_20:
        /*004c*/ 	.word	0x00000000
        /*0050*/ 	.short	0x0003
        /*0052*/ 	.short	0x0018
        /*0054*/ 	.byte	0x00, 0xf4, 0x21, 0x00


	//----- nvinfo : EIATTR_KPARAM_INFO
	.align		4
.L_21:
        /*0058*/ 	.byte	0x04, 0x17
        /*005a*/ 	.short	(.L_23 - .L_22)
.L_22:
        /*005c*/ 	.word	0x00000000
        /*0060*/ 	.short	0x0002
        /*0062*/ 	.short	0x0010
        /*0064*/ 	.byte	0x00, 0xf4, 0x21, 0x00


	//----- nvinfo : EIATTR_KPARAM_INFO
	.align		4
.L_23:
        /*0068*/ 	.byte	0x04, 0x17
        /*006a*/ 	.short	(.L_25 - .L_24)
.L_24:
        /*006c*/ 	.word	0x00000000
        /*0070*/ 	.short	0x0001
        /*0072*/ 	.short	0x0008
        /*0074*/ 	.byte	0x00, 0xf4, 0x21, 0x00


	//----- nvinfo : EIATTR_KPARAM_INFO
	.align		4
.L_25:
        /*0078*/ 	.byte	0x04, 0x17
        /*007a*/ 	.short	(.L_27 - .L_26)
.L_26:
        /*007c*/ 	.word	0x00000000
        /*0080*/ 	.short	0x0000
        /*0082*/ 	.short	0x0000
        /*0084*/ 	.byte	0x00, 0xf4, 0x21, 0x00


	//----- nvinfo : EIATTR_SPARSE_MMA_MASK
	.align		4
.L_27:
        /*0088*/ 	.byte	0x03, 0x50
        /*008a*/ 	.short	0x0000


	//----- nvinfo : EIATTR_MAXREG_COUNT
	.align		4
        /*008c*/ 	.byte	0x03, 0x1b
        /*008e*/ 	.short	0x00ff


	//----- nvinfo : EIATTR_EXIT_INSTR_OFFSETS
	.align		4
        /*0090*/ 	.byte	0x04, 0x1c
        /*0092*/ 	.short	(.L_29 - .L_28)


	//   ....[0]....
.L_28:
        /*0094*/ 	.word	0x00000330


	//   ....[1]....
        /*0098*/ 	.word	0x00000350


	//----- nvinfo : EIATTR_REQNTID
	.align		4
.L_29:
        /*009c*/ 	.byte	0x04, 0x10
        /*009e*/ 	.short	(.L_31 - .L_30)
.L_30:
        /*00a0*/ 	.word	0x00000080
        /*00a4*/ 	.word	0x00000001
        /*00a8*/ 	.word	0x00000001


	//----- nvinfo : EIATTR_CBANK_PARAM_SIZE
	.align		4
.L_31:
        /*00ac*/ 	.byte	0x03, 0x19
        /*00ae*/ 	.short	0x003c


	//----- nvinfo : EIATTR_PARAM_CBANK
	.align		4
        /*00b0*/ 	.byte	0x04, 0x0a
        /*00b2*/ 	.short	(.L_33 - .L_32)
	.align		4
.L_32:
        /*00b4*/ 	.word	index@(.nv.constant0.triton_poi_fused__native_batch_norm_legit_no_training_convolution_4)
        /*00b8*/ 	.short	0x0210
        /*00ba*/ 	.short	0x003c


	//----- nvinfo : EIATTR_SW_WAR
	.align		4
.L_33:
        /*00bc*/ 	.byte	0x04, 0x36
        /*00be*/ 	.short	(.L_35 - .L_34)
.L_34:
        /*00c0*/ 	.word	0x00000008
.L_35:


//--------------------- .nv.callgraph             --------------------------
	.section	.nv.callgraph,"",@"SHT_CUDA_CALLGRAPH"
	.align	4
	.sectionentsize	8
	.align		4
        /*0000*/ 	.word	0x00000000
	.align		4
        /*0004*/ 	.word	0xffffffff
	.align		4
        /*0008*/ 	.word	0x00000000
	.align		4
        /*000c*/ 	.word	0xfffffffe
	.align		4
        /*0010*/ 	.word	0x00000000
	.align		4
        /*0014*/ 	.word	0xfffffffd
	.align		4
        /*0018*/ 	.word	0x00000000
	.align		4
        /*001c*/ 	.word	0xfffffffc


//--------------------- .nv.constant4             --------------------------
	.section	.nv.constant4,"a",@progbits
	.align	8
	.align		8
.nv.constant4:
        /*0000*/ 	.dword	_$_str
	.align		8
        /*0008*/ 	.dword	_$_str_$_2


//--------------------- .text.triton_poi_fused__native_batch_norm_legit_no_training_convolution_4 --------------------------
	.section	.text.triton_poi_fused__native_batch_norm_legit_no_training_convolution_4,"ax",@progbits
	.align	128
        .global         triton_poi_fused__native_batch_norm_legit_no_training_convolution_4
        .type           triton_poi_fused__native_batch_norm_legit_no_training_convolution_4,@function
        .size           triton_poi_fused__native_batch_norm_legit_no_training_convolution_4,(.L_x_1 - triton_poi_fused__native_batch_norm_legit_no_training_convolution_4)
        .other          triton_poi_fused__native_batch_norm_legit_no_training_convolution_4,@"STO_CUDA_ENTRY STV_DEFAULT"
triton_poi_fused__native_batch_norm_legit_no_training_convolution_4:
.text.triton_poi_fused__native_batch_norm_legit_no_training_convolution_4:
[----:B------:R-:W0:Y:S01]  /*0000*/  LDC R1, c[0x0][0x28] ;  /* 0x00000a00ff017b82 */ /* 0x000e220000000800 */
[----:B------:R-:W1:Y:S07]  /*0010*/  S2R R0, SR_TID.X ;  /* 0x0000000000007919 */ /* 0x000e6e0000002100 */
[----:B------:R-:W2:Y:S01]  /*0020*/  LDC.64 R12, c[0x0][0x228] ;  /* 0x00008a00ff0c7b82 */ /* 0x000ea20000000a00 */
[----:B------:R-:W-:Y:S01]  /*0030*/  CS2R R4, SRZ ;  /* 0x0000000000047805 */ /* 0x000fe2000001ff00 */
[----:B------:R-:W-:Y:S01]  /*0040*/  ULDC.64 UR4, c[0x0][0x208] ;  /* 0x0000820000047ab9 */ /* 0x000fe20000000a00 */
[----:B------:R-:W3:Y:S05]  /*0050*/  S2R R3, SR_CTAID.X ;  /* 0x0000000000037919 */ /* 0x000eea0000002500 */
[----:B------:R-:W4:Y:S08]  /*0060*/  LDC.64 R10, c[0x0][0x218] ;  /* 0x00008600ff0a7b82 */ /* 0x000f300000000a00 */
[----:B------:R-:W5:Y:S08]  /*0070*/  LDC.64 R14, c[0x0][0x220] ;  /* 0x00008800ff0e7b82 */ /* 0x000f700000000a00 */
[----:B------:R-:W5:Y:S01]  /*0080*/  LDC.64 R16, c[0x0][0x230] ;  /* 0x00008c00ff107b82 */ /* 0x000f620000000a00 */
[----:B-1----:R-:W-:-:S07]  /*0090*/  LOP3.LUT R0, R0, 0x7f, RZ, 0xc0, !PT ;  /* 0x0000007f00007812 */ /* 0x002fce00078ec0ff */
[----:B------:R-:W1:Y:S01]  /*00a0*/  LDC.64 R6, c[0x0][0x238] ;  /* 0x00008e00ff067b82 */ /* 0x000e620000000a00 */
[----:B---3--:R-:W-:Y:S02]  /*00b0*/  SHF.R.S32.HI R2, RZ, 0x18, R3 ;  /* 0x00000018ff027819 */ /* 0x008fe40000011403 */
[----:B------:R-:W-:Y:S02]  /*00c0*/  LEA R0, R3, R0, 0x7 ;  /* 0x0000000003007211 */ /* 0x000fe400078e38ff */
[----:B------:R-:W-:Y:S02]  /*00d0*/  SGXT R3, R2, 0x1 ;  /* 0x000000010203781a */ /* 0x000fe40000000200 */
[----:B------:R-:W-:Y:S02]  /*00e0*/  ISETP.GE.AND P2, PT, R0, 0x100, PT ;  /* 0x000001000000780c */ /* 0x000fe40003f46270 */
[----:B------:R-:W-:-:S04]  /*00f0*/  LEA.HI R3, R3, R0, RZ, 0x6 ;  /* 0x0000000003037211 */ /* 0x000fc800078f30ff */
[----:B------:R-:W-:-:S04]  /*0100*/  LOP3.LUT R3, R3, 0xffffffc0, RZ, 0xc0, !PT ;  /* 0xffffffc003037812 */ /* 0x000fc800078ec0ff */
[----:B------:R-:W-:Y:S02]  /*0110*/  IADD3 R19, R0, -R3, RZ ;  /* 0x8000000300137210 */ /* 0x000fe40007ffe0ff */
[----:B------:R-:W3:Y:S03]  /*0120*/  LDC.64 R2, c[0x0][0x210] ;  /* 0x00008400ff027b82 */ /* 0x000ee60000000a00 */
[----:B--2---:R-:W-:-:S05]  /*0130*/  IMAD.WIDE R12, R19, 0x4, R12 ;  /* 0x00000004130c7825 */ /* 0x004fca00078e020c */
[----:B------:R5:W2:Y:S01]  /*0140*/  @!P2 LDG.E.EL R4, desc[UR4][R12.64] ;  /* 0x000000040c04a981 */ /* 0x000aa2000c2e1900 */
[----:B------:R-:W-:Y:S01]  /*0150*/  CS2R R8, SRZ ;  /* 0x0000000000087805 */ /* 0x000fe2000001ff00 */
[----:B----4-:R-:W-:-:S05]  /*0160*/  IMAD.WIDE R10, R19, 0x4, R10 ;  /* 0x00000004130a7825 */ /* 0x010fca00078e020a */
[----:B------:R4:W2:Y:S01]  /*0170*/  @!P2 LDG.E.EL R5, desc[UR4][R10.64] ;  /* 0x000000040a05a981 */ /* 0x0008a2000c2e1900 */
[----:B-----5:R-:W-:-:S04]  /*0180*/  IMAD.WIDE R12, R19, 0x4, R14 ;  /* 0x00000004130c7825 */ /* 0x020fc800078e020e */
[----:B---3--:R-:W-:Y:S01]  /*0190*/  IMAD.WIDE R2, R0, 0x4, R2 ;  /* 0x0000000400027825 */ /* 0x008fe200078e0202 */
[----:B------:R-:W3:Y:S04]  /*01a0*/  @!P2 LDG.E.EL R9, desc[UR4][R12.64] ;  /* 0x000000040c09a981 */ /* 0x000ee8000c2e1900 */
[----:B------:R-:W5:Y:S01]  /*01b0*/  @!P2 LDG.E R8, desc[UR4][R2.64] ;  /* 0x000000040208a981 */ /* 0x000f62000c1e1900 */
[----:B0-----:R-:W-:-:S04]  /*01c0*/  IMAD.WIDE R14, R19, 0x4, R16 ;  /* 0x00000004130e7825 */ /* 0x001fc800078e0210 */
[----:B-1----:R-:W-:Y:S01]  /*01d0*/  IMAD.WIDE R16, R19, 0x4, R6 ;  /* 0x0000000413107825 */ /* 0x002fe200078e0206 */
[----:B------:R-:W-:Y:S01]  /*01e0*/  CS2R R18, SRZ ;  /* 0x0000000000127805 */ /* 0x000fe2000001ff00 */
[----:B----4-:R-:W-:Y:S01]  /*01f0*/  HFMA2.MMA R11, -RZ, RZ, 1.625, 0 ;  /* 0x3e800000ff0b7435 */ /* 0x010fe200000001ff */
[----:B------:R-:W0:Y:S04]  /*0200*/  LDC.64 R6, c[0x0][0x240] ;  /* 0x00009000ff067b82 */ /* 0x000e280000000a00 */
[----:B------:R-:W4:Y:S04]  /*0210*/  @!P2 LDG.E.EL R18, desc[UR4][R14.64] ;  /* 0x000000040e12a981 */ /* 0x000f28000c2e1900 */
[----:B------:R-:W4:Y:S01]  /*0220*/  @!P2 LDG.E.EL R19, desc[UR4][R16.64] ;  /* 0x000000041013a981 */ /* 0x000f22000c2e1900 */
[----:B0-----:R-:W-:-:S04]  /*0230*/  IMAD.WIDE R6, R0, 0x4, R6 ;  /* 0x0000000400067825 */ /* 0x001fc800078e0206 */
[----:B--2---:R-:W-:-:S04]  /*0240*/  FADD R4, R4, 9.9999997473787516356e-06 ;  /* 0x3727c5ac04047421 */ /* 0x004fc80000000000 */
[----:B------:R-:W0:Y:S02]  /*0250*/  MUFU.SQRT R20, R4 ;  /* 0x0000000400147308 */ /* 0x000e240000002000 */
[C---:B0-----:R-:W-:Y:S02]  /*0260*/  FSETP.GT.AND P0, PT, R20.reuse, 8.50705917302346158658e+37, PT ;  /* 0x7e8000001400780b */ /* 0x041fe40003f04000 */
[----:B------:R-:W-:-:S11]  /*0270*/  FSETP.GEU.AND P1, PT, R20, 1.175494350822287508e-38, PT ;  /* 0x008000001400780b */ /* 0x000fd60003f2e000 */
[----:B------:R-:W-:-:S04]  /*0280*/  @P0 FMUL R20, R20, 0.25 ;  /* 0x3e80000014140820 */ /* 0x000fc80000400000 */
[----:B------:R-:W-:-:S06]  /*0290*/  @!P1 FMUL R20, R20, 16777216 ;  /* 0x4b80000014149820 */ /* 0x000fcc0000400000 */
[----:B------:R-:W0:Y:S01]  /*02a0*/  MUFU.RCP R20, R20 ;  /* 0x0000001400147308 */ /* 0x000e220000001000 */
[----:B------:R-:W-:Y:S01]  /*02b0*/  FSEL R11, R11, 1, P0 ;  /* 0x3f8000000b0b7808 */ /* 0x000fe20000000000 */
[----:B-----5:R-:W-:-:S04]  /*02c0*/  FADD R5, R5, R8 ;  /* 0x0000000805057221 */ /* 0x020fc80000000000 */
[----:B------:R-:W-:Y:S01]  /*02d0*/  @!P1 FMUL R11, R11, 16777216 ;  /* 0x4b8000000b0b9820 */ /* 0x000fe20000400000 */
[----:B---3--:R-:W-:Y:S01]  /*02e0*/  FADD R9, R5, -R9 ;  /* 0x8000000905097221 */ /* 0x008fe20000000000 */
[----:B------:R1:W-:Y:S02]  /*02f0*/  @!P2 STG.E desc[UR4][R2.64], R5 ;  /* 0x000000050200a986 */ /* 0x0003e4000c101904 */
[----:B0-----:R-:W-:-:S04]  /*0300*/  FMUL R4, R20, R11 ;  /* 0x0000000b14047220 */ /* 0x001fc80000400000 */
[----:B------:R-:W-:-:S04]  /*0310*/  FMUL R4, R9, R4 ;  /* 0x0000000409047220 */ /* 0x000fc80000400000 */
[----:B----4-:R-:W-:Y:S01]  /*0320*/  FFMA R19, R4, R18, R19 ;  /* 0x0000001204137223 */ /* 0x010fe20000000013 */
[----:B-1----:R-:W-:Y:S06]  /*0330*/  @P2 EXIT ;  /* 0x000000000000294d */ /* 0x002fec0003800000 */
[----:B------:R-:W-:Y:S01]  /*0340*/  STG.E desc[UR4][R6.64], R19 ;  /* 0x0000001306007986 */ /* 0x000fe2000c101904 */
[----:B------:R-:W-:Y:S05]  /*0350*/  EXIT ;  /* 0x000000000000794d */ /* 0x000fea0003800000 */
.L_x_0:
[----:B------:R-:W-:-:S00]  /*0360*/  BRA `(.L_x_0) ;  /* 0xfffffffc00fc7947 */ /* 0x000fc0000383ffff */
[----:B------:R-:W-:-:S00]  /*0370*/  NOP ;  /* 0x0000000000007918 */ /* 0x000fc00000000000 */
        /* <DEDUP_REMOVED lines=8> */
.L_x_1:


//--------------------- .nv.global.init           --------------------------
	.section	.nv.global.init,"aw",@progbits
.nv.global.init:
	.type		_$_str,@object
	.size		_$_str,(_$_str_$_2 - _$_str)
_$_str:
        /*0000*/ 	.byte	0x5f, 0x5f, 0x43, 0x55, 0x44, 0x41, 0x5f, 0x46, 0x54, 0x5a, 0x00
	.type		_$_str_$_2,@object
	.size		_$_str_$_2,(.L_1 - _$_str_$_2)
_$_str_$_2:
        /*000b*/ 	.byte	0x5f, 0x5f, 0x43, 0x55, 0x44, 0x41, 0x5f, 0x50, 0x52, 0x45, 0x43, 0x5f, 0x53, 0x51, 0x52, 0x54
        /*001b*/ 	.byte	0x00
.L_1:


//--------------------- .nv.constant0.triton_poi_fused__native_batch_norm_legit_no_training_convolution_4 --------------------------
	.section	.nv.constant0.triton_poi_fused__native_batch_norm_legit_no_training_convolution_4,"a",@progbits
	.sectionflags	@""
	.align	4
.nv.constant0.triton_poi_fused__native_batch_norm_legit_no_training_convolution_4:
	.zero		588
